//
// Generated by NVIDIA NVVM Compiler
//
// Compiler Build ID: CL-36424714
// Cuda compilation tools, release 13.0, V13.0.88
// Based on NVVM 20.0.0
//

.version 9.0
.target sm_100
.address_size 64

	// .globl	_Z31convolution_cached_tiled_kernelPfS_ii
.const .align 4 .b8 F_c[100];
// _ZZ31convolution_cached_tiled_kernelPfS_iiE3N_s has been demoted

.visible .entry _Z31convolution_cached_tiled_kernelPfS_ii(
	.param .u64 .ptr .align 1 _Z31convolution_cached_tiled_kernelPfS_ii_param_0,
	.param .u64 .ptr .align 1 _Z31convolution_cached_tiled_kernelPfS_ii_param_1,
	.param .u32 _Z31convolution_cached_tiled_kernelPfS_ii_param_2,
	.param .u32 _Z31convolution_cached_tiled_kernelPfS_ii_param_3
)
{
	.reg .pred 	%p<50>;
	.reg .b32 	%r<64>;
	.reg .b32 	%f<45>;
	.reg .b64 	%rd<21>;
	// demoted variable
	.shared .align 4 .b8 _ZZ31convolution_cached_tiled_kernelPfS_iiE3N_s[1024];
	ld.param.u64 	%rd6, [_Z31convolution_cached_tiled_kernelPfS_ii_param_0];
	ld.param.u64 	%rd5, [_Z31convolution_cached_tiled_kernelPfS_ii_param_1];
	ld.param.u32 	%r28, [_Z31convolution_cached_tiled_kernelPfS_ii_param_2];
	ld.param.u32 	%r30, [_Z31convolution_cached_tiled_kernelPfS_ii_param_3];
	cvta.to.global.u64 	%rd1, %rd6;
	mov.u32 	%r1, %tid.x;
	mov.u32 	%r60, %tid.y;
	mov.u32 	%r31, %ctaid.x;
	shl.b32 	%r3, %r31, 4;
	add.s32 	%r4, %r3, %r1;
	mov.u32 	%r32, %ctaid.y;
	shl.b32 	%r33, %r32, 4;
	add.s32 	%r34, %r33, %r60;
	setp.ge.s32 	%p1, %r4, %r28;
	setp.ge.s32 	%p2, %r34, %r30;
	or.pred  	%p3, %p1, %p2;
	@%p3 bra 	$L__BB0_2;
	mad.lo.s32 	%r35, %r28, %r34, %r4;
	mul.wide.s32 	%rd7, %r35, 4;
	add.s64 	%rd8, %rd1, %rd7;
	ld.global.f32 	%f17, [%rd8];
	shl.b32 	%r36, %r60, 6;
	mov.u32 	%r37, _ZZ31convolution_cached_tiled_kernelPfS_iiE3N_s;
	add.s32 	%r38, %r37, %r36;
	shl.b32 	%r39, %r1, 2;
	add.s32 	%r40, %r38, %r39;
	st.shared.f32 	[%r40], %f17;
$L__BB0_2:
	setp.ge.s32 	%p4, %r34, %r30;
	setp.ge.s32 	%p5, %r4, %r28;
	bar.sync 	0;
	or.pred  	%p6, %p5, %p4;
	@%p6 bra 	$L__BB0_26;
	add.s32 	%r6, %r4, -2;
	add.s32 	%r7, %r1, -18;
	add.s32 	%r8, %r1, -17;
	add.s32 	%r9, %r4, 1;
	add.s32 	%r10, %r4, 2;
	add.s32 	%r42, %r34, -2;
	mul.lo.s32 	%r58, %r28, %r42;
	add.s32 	%r43, %r1, %r58;
	add.s32 	%r62, %r43, %r3;
	shl.b32 	%r44, %r60, 6;
	shl.b32 	%r45, %r1, 2;
	add.s32 	%r46, %r44, %r45;
	mov.u32 	%r47, _ZZ31convolution_cached_tiled_kernelPfS_iiE3N_s;
	add.s32 	%r48, %r46, %r47;
	add.s32 	%r61, %r48, -136;
	mov.u64 	%rd10, F_c;
	add.s64 	%rd20, %rd10, 8;
	mov.f32 	%f44, 0f00000000;
	mov.b32 	%r63, -2;
	cvt.s64.s32 	%rd12, %r4;
	mov.u32 	%r59, %r34;
$L__BB0_4:
	setp.gt.u32 	%p7, %r7, -17;
	add.s32 	%r20, %r60, -2;
	setp.lt.u32 	%p8, %r20, 16;
	add.s32 	%r21, %r59, -2;
	cvt.s64.s32 	%rd11, %r58;
	add.s64 	%rd13, %rd12, %rd11;
	shl.b64 	%rd14, %rd13, 2;
	add.s64 	%rd3, %rd1, %rd14;
	and.pred  	%p9, %p8, %p7;
	@%p9 bra 	$L__BB0_7;
	setp.ge.s32 	%p10, %r21, %r30;
	setp.lt.s32 	%p11, %r21, 0;
	setp.ge.s32 	%p12, %r6, %r28;
	setp.lt.s32 	%p13, %r4, 2;
	or.pred  	%p14, %p11, %p13;
	or.pred  	%p15, %p10, %p14;
	or.pred  	%p16, %p15, %p12;
	@%p16 bra 	$L__BB0_8;
	ld.global.f32 	%f21, [%rd3+-8];
	ld.const.f32 	%f22, [%rd20+-8];
	fma.rn.f32 	%f44, %f21, %f22, %f44;
	bra.uni 	$L__BB0_8;
$L__BB0_7:
	ld.shared.f32 	%f19, [%r61];
	ld.const.f32 	%f20, [%rd20+-8];
	fma.rn.f32 	%f44, %f19, %f20, %f44;
$L__BB0_8:
	setp.gt.u32 	%p17, %r20, 15;
	setp.lt.u32 	%p18, %r8, -16;
	or.pred  	%p19, %p17, %p18;
	@%p19 bra 	$L__BB0_10;
	ld.shared.f32 	%f23, [%r61+4];
	ld.const.f32 	%f24, [%rd20+-4];
	fma.rn.f32 	%f44, %f23, %f24, %f44;
	bra.uni 	$L__BB0_12;
$L__BB0_10:
	setp.ge.s32 	%p20, %r21, %r30;
	setp.lt.s32 	%p21, %r21, 0;
	setp.lt.s32 	%p22, %r4, 1;
	or.pred  	%p23, %p22, %p21;
	or.pred  	%p24, %p23, %p20;
	@%p24 bra 	$L__BB0_12;
	ld.global.f32 	%f25, [%rd3+-4];
	ld.const.f32 	%f26, [%rd20+-4];
	fma.rn.f32 	%f44, %f25, %f26, %f44;
$L__BB0_12:
	or.b32  	%r51, %r20, %r1;
	setp.gt.u32 	%p25, %r51, 15;
	@%p25 bra 	$L__BB0_14;
	ld.shared.f32 	%f29, [%r61+8];
	ld.const.f32 	%f30, [%rd20];
	fma.rn.f32 	%f44, %f29, %f30, %f44;
	bra.uni 	$L__BB0_16;
$L__BB0_14:
	setp.ge.s32 	%p26, %r21, %r30;
	or.b32  	%r52, %r21, %r4;
	shr.u32 	%r53, %r52, 31;
	and.b32  	%r54, %r53, 1;
	setp.eq.b32 	%p27, %r54, 1;
	or.pred  	%p28, %p27, %p26;
	@%p28 bra 	$L__BB0_16;
	mul.wide.s32 	%rd15, %r62, 4;
	add.s64 	%rd16, %rd1, %rd15;
	ld.global.f32 	%f27, [%rd16];
	ld.const.f32 	%f28, [%rd20];
	fma.rn.f32 	%f44, %f27, %f28, %f44;
$L__BB0_16:
	setp.gt.u32 	%p30, %r1, 14;
	or.pred  	%p31, %p17, %p30;
	@%p31 bra 	$L__BB0_18;
	ld.shared.f32 	%f31, [%r61+12];
	ld.const.f32 	%f32, [%rd20+4];
	fma.rn.f32 	%f44, %f31, %f32, %f44;
	bra.uni 	$L__BB0_20;
$L__BB0_18:
	setp.ge.s32 	%p32, %r21, %r30;
	setp.lt.s32 	%p33, %r21, 0;
	setp.ge.s32 	%p34, %r9, %r28;
	setp.lt.s32 	%p35, %r4, -1;
	or.pred  	%p36, %p35, %p33;
	or.pred  	%p37, %p36, %p34;
	or.pred  	%p38, %p37, %p32;
	@%p38 bra 	$L__BB0_20;
	ld.global.f32 	%f33, [%rd3+4];
	ld.const.f32 	%f34, [%rd20+4];
	fma.rn.f32 	%f44, %f33, %f34, %f44;
$L__BB0_20:
	setp.gt.u32 	%p40, %r1, 13;
	or.pred  	%p41, %p17, %p40;
	@%p41 bra 	$L__BB0_22;
	ld.shared.f32 	%f35, [%r61+16];
	ld.const.f32 	%f36, [%rd20+8];
	fma.rn.f32 	%f44, %f35, %f36, %f44;
	bra.uni 	$L__BB0_24;
$L__BB0_22:
	setp.ge.s32 	%p42, %r21, %r30;
	setp.lt.s32 	%p43, %r21, 0;
	setp.ge.s32 	%p44, %r10, %r28;
	setp.lt.s32 	%p45, %r4, -2;
	or.pred  	%p46, %p45, %p43;
	or.pred  	%p47, %p46, %p44;
	or.pred  	%p48, %p47, %p42;
	@%p48 bra 	$L__BB0_24;
	ld.global.f32 	%f37, [%rd3+8];
	ld.const.f32 	%f38, [%rd20+8];
	fma.rn.f32 	%f44, %f37, %f38, %f44;
$L__BB0_24:
	add.s32 	%r63, %r63, 1;
	add.s64 	%rd20, %rd20, 20;
	add.s32 	%r62, %r62, %r28;
	add.s32 	%r61, %r61, 64;
	add.s32 	%r60, %r60, 1;
	add.s32 	%r59, %r59, 1;
	add.s32 	%r58, %r58, %r28;
	setp.ne.s32 	%p49, %r63, 3;
	@%p49 bra 	$L__BB0_4;
	mad.lo.s32 	%r57, %r28, %r34, %r4;
	cvta.to.global.u64 	%rd17, %rd5;
	mul.wide.s32 	%rd18, %r57, 4;
	add.s64 	%rd19, %rd17, %rd18;
	st.global.f32 	[%rd19], %f44;
$L__BB0_26:
	ret;

}


// ===== COMPILED SASS (sm_100) =====

	.target	sm_100

	.elftype	@"ET_EXEC"


//--------------------- .note.nv.tkinfo           --------------------------
	.section	.note.nv.tkinfo,"",@"SHT_NOTE"
	.sectionflags	@"SHF_NOTE_NV_TKINFO"
	.tkinfo
        /*0018*/ 	.word	0x00000002
        /*0030*/ 	.string	""
        /*0030*/ 	.string	"ptxas"
        /*0030*/ 	.string	"Cuda compilation tools, release 13.0, V13.0.88"
        /*0030*/ 	.string	"Build cuda_13.0.r13.0/compiler.36424714_0"
        /*0030*/ 	.string	"-arch sm_100 -m 64 "



//--------------------- .note.nv.cuinfo           --------------------------
	.section	.note.nv.cuinfo,"",@"SHT_NOTE"
	.sectionflags	@"SHF_NOTE_NV_CUINFO"
        /*0018*/ 	.short	0x0002
        /*001a*/ 	.short	0x0064
        /*001c*/ 	.short	0x0082
	.zero		2


//--------------------- .nv.info                  --------------------------
	.section	.nv.info,"",@"SHT_CUDA_INFO"
	.align	4


	//----- nvinfo : EIATTR_REGCOUNT
	.align		4
        /*0000*/ 	.byte	0x04, 0x2f
        /*0002*/ 	.short	(.L_2 - .L_1)
	.align		4
.L_1:
        /*0004*/ 	.word	index@(_Z31convolution_cached_tiled_kernelPfS_ii)
        /*0008*/ 	.word	0x00000020


	//----- nvinfo : EIATTR_FRAME_SIZE
	.align		4
.L_2:
        /*000c*/ 	.byte	0x04, 0x11
        /*000e*/ 	.short	(.L_4 - .L_3)
	.align		4
.L_3:
        /*0010*/ 	.word	index@(_Z31convolution_cached_tiled_kernelPfS_ii)
        /*0014*/ 	.word	0x00000000


	//----- nvinfo : EIATTR_MIN_STACK_SIZE
	.align		4
.L_4:
        /*0018*/ 	.byte	0x04, 0x12
        /*001a*/ 	.short	(.L_6 - .L_5)
	.align		4
.L_5:
        /*001c*/ 	.word	index@(_Z31convolution_cached_tiled_kernelPfS_ii)
        /*0020*/ 	.word	0x00000000
.L_6:


//--------------------- .nv.compat                --------------------------
	.section	.nv.compat,"",@"SHT_CUDA_COMPAT_INFO"
	.align	4
        /*0000*/ 	.byte	0x02, 0x09, 0x00, 0x00, 0x02, 0x02, 0x01, 0x00, 0x02, 0x05, 0x05, 0x00, 0x03, 0x07, 0x01, 0x01
        /*0010*/ 	.byte	0x02, 0x03, 0x00, 0x00, 0x02, 0x06, 0x01, 0x00, 0x04, 0x0b, 0x08, 0x00, 0x09, 0x00, 0x00, 0x00
        /*0020*/ 	.byte	0x00, 0x00, 0x00, 0x00


//--------------------- .nv.info._Z31convolution_cached_tiled_kernelPfS_ii --------------------------
	.section	.nv.info._Z31convolution_cached_tiled_kernelPfS_ii,"",@"SHT_CUDA_INFO"
	.sectionflags	@""
	.align	4


	//----- nvinfo : EIATTR_CUDA_API_VERSION
	.align		4
        /*0000*/ 	.byte	0x04, 0x37
        /*0002*/ 	.short	(.L_8 - .L_7)
.L_7:
        /*0004*/ 	.word	0x00000082


	//----- nvinfo : EIATTR_KPARAM_INFO
	.align		4
.L_8:
        /*0008*/ 	.byte	0x04, 0x17
        /*000a*/ 	.short	(.L_10 - .L_9)
.L_9:
        /*000c*/ 	.word	0x00000000
        /*0010*/ 	.short	0x0003
        /*0012*/ 	.short	0x0014
        /*0014*/ 	.byte	0x00, 0xf0, 0x11, 0x00


	//----- nvinfo : EIATTR_KPARAM_INFO
	.align		4
.L_10:
        /*0018*/ 	.byte	0x04, 0x17
        /*001a*/ 	.short	(.L_12 - .L_11)
.L_11:
        /*001c*/ 	.word	0x00000000
        /*0020*/ 	.short	0x0002
        /*0022*/ 	.short	0x0010
        /*0024*/ 	.byte	0x00, 0xf0, 0x11, 0x00


	//----- nvinfo : EIATTR_KPARAM_INFO
	.align		4
.L_12:
        /*0028*/ 	.byte	0x04, 0x17
        /*002a*/ 	.short	(.L_14 - .L_13)
.L_13:
        /*002c*/ 	.word	0x00000000
        /*0030*/ 	.short	0x0001
        /*0032*/ 	.short	0x0008
        /*0034*/ 	.byte	0x00, 0xf5, 0x21, 0x00


	//----- nvinfo : EIATTR_KPARAM_INFO
	.align		4
.L_14:
        /*0038*/ 	.byte	0x04, 0x17
        /*003a*/ 	.short	(.L_16 - .L_15)
.L_15:
        /*003c*/ 	.word	0x00000000
        /*0040*/ 	.short	0x0000
        /*0042*/ 	.short	0x0000
        /*0044*/ 	.byte	0x00, 0xf5, 0x21, 0x00


	//----- nvinfo : EIATTR_SPARSE_MMA_MASK
	.align		4
.L_16:
        /*0048*/ 	.byte	0x03, 0x50
        /*004a*/ 	.short	0x0000


	//----- nvinfo : EIATTR_MAXREG_COUNT
	.align		4
        /*004c*/ 	.byte	0x03, 0x1b
        /*004e*/ 	.short	0x00ff


	//----- nvinfo : EIATTR_NUM_BARRIERS
	.align		4
        /*0050*/ 	.byte	0x02, 0x4c
        /*0052*/ 	.byte	0x01
	.zero		1


	//----- nvinfo : EIATTR_MERCURY_ISA_VERSION
	.align		4
        /*0054*/ 	.byte	0x03, 0x5f
        /*0056*/ 	.short	0x0101


	//----- nvinfo : EIATTR_VRC_CTA_INIT_COUNT
	.align		4
        /*0058*/ 	.byte	0x02, 0x4a
	.zero		1
	.zero		1


	//----- nvinfo : EIATTR_EXIT_INSTR_OFFSETS
	.align		4
        /*005c*/ 	.byte	0x04, 0x1c
        /*005e*/ 	.short	(.L_18 - .L_17)


	//   ....[0]....
.L_17:
        /*0060*/ 	.word	0x00000190


	//   ....[1]....
        /*0064*/ 	.word	0x00001de0


	//----- nvinfo : EIATTR_CRS_STACK_SIZE
	.align		4
.L_18:
        /*0068*/ 	.byte	0x04, 0x1e
        /*006a*/ 	.short	(.L_20 - .L_19)
.L_19:
        /*006c*/ 	.word	0x00000000


	//----- nvinfo : EIATTR_CBANK_PARAM_SIZE
	.align		4
.L_20:
        /*0070*/ 	.byte	0x03, 0x19
        /*0072*/ 	.short	0x0018


	//----- nvinfo : EIATTR_PARAM_CBANK
	.align		4
        /*0074*/ 	.byte	0x04, 0x0a
        /*0076*/ 	.short	(.L_22 - .L_21)
	.align		4
.L_21:
        /*0078*/ 	.word	index@(.nv.constant0._Z31convolution_cached_tiled_kernelPfS_ii)
        /*007c*/ 	.short	0x0380
        /*007e*/ 	.short	0x0018


	//----- nvinfo : EIATTR_SW_WAR
	.align		4
.L_22:
        /*0080*/ 	.byte	0x04, 0x36
        /*0082*/ 	.short	(.L_24 - .L_23)
.L_23:
        /*0084*/ 	.word	0x00000008
.L_24:


//--------------------- .nv.callgraph             --------------------------
	.section	.nv.callgraph,"",@"SHT_CUDA_CALLGRAPH"
	.align	4
	.sectionentsize	8
	.align		4
        /*0000*/ 	.word	0x00000000
	.align		4
        /*0004*/ 	.word	0xffffffff
	.align		4
        /*0008*/ 	.word	0x00000000
	.align		4
        /*000c*/ 	.word	0xfffffffe
	.align		4
        /*0010*/ 	.word	0x00000000
	.align		4
        /*0014*/ 	.word	0xfffffffd
	.align		4
        /*0018*/ 	.word	0x00000000
	.align		4
        /*001c*/ 	.word	0xfffffffc


//--------------------- .nv.constant3             --------------------------
	.section	.nv.constant3,"a",@progbits
	.align	4
.nv.constant3:
	.type		F_c,@object
	.size		F_c,(.L_0 - F_c)
F_c:
	.zero		100
.L_0:


//--------------------- .text._Z31convolution_cached_tiled_kernelPfS_ii --------------------------
	.section	.text._Z31convolution_cached_tiled_kernelPfS_ii,"ax",@progbits
	.align	128
        .global         _Z31convolution_cached_tiled_kernelPfS_ii
        .type           _Z31convolution_cached_tiled_kernelPfS_ii,@function
        .size           _Z31convolution_cached_tiled_kernelPfS_ii,(.L_x_58 - _Z31convolution_cached_tiled_kernelPfS_ii)
        .other          _Z31convolution_cached_tiled_kernelPfS_ii,@"STO_CUDA_ENTRY STV_DEFAULT"
_Z31convolution_cached_tiled_kernelPfS_ii:
.text._Z31convolution_cached_tiled_kernelPfS_ii:
[----:B------:R-:W-:Y:S01]  /*0000*/  LDC R1, c[0x0][0x37c] ;  /* 0x0000df00ff017b82 */ /* 0x000fe20000000800 */
[----:B------:R-:W0:Y:S01]  /*0010*/  S2R R6, SR_TID.Y ;  /* 0x0000000000067919 */ /* 0x000e220000002200 */
[----:B------:R-:W1:Y:S01]  /*0020*/  LDCU.64 UR6, c[0x0][0x390] ;  /* 0x00007200ff0677ac */ /* 0x000e620008000a00 */
[----:B------:R-:W-:Y:S01]  /*0030*/  BSSY.RECONVERGENT B0, `(.L_x_0) ;  /* 0x0000014000007945 */ /* 0x000fe20003800200 */
[----:B------:R-:W0:Y:S01]  /*0040*/  S2R R3, SR_CTAID.Y ;  /* 0x0000000000037919 */ /* 0x000e220000002600 */
[----:B------:R-:W2:Y:S01]  /*0050*/  LDCU.64 UR8, c[0x0][0x358] ;  /* 0x00006b00ff0877ac */ /* 0x000ea20008000a00 */
[----:B------:R-:W3:Y:S01]  /*0060*/  S2R R7, SR_TID.X ;  /* 0x0000000000077919 */ /* 0x000ee20000002100 */
[----:B------:R-:W3:Y:S01]  /*0070*/  S2R R4, SR_CTAID.X ;  /* 0x0000000000047919 */ /* 0x000ee20000002500 */
[----:B0-----:R-:W-:-:S05]  /*0080*/  IMAD R8, R3, 0x10, R6 ;  /* 0x0000001003087824 */ /* 0x001fca00078e0206 */
[----:B-1----:R-:W-:Y:S01]  /*0090*/  ISETP.GE.AND P0, PT, R8, UR7, PT ;  /* 0x0000000708007c0c */ /* 0x002fe2000bf06270 */
[----:B---3--:R-:W-:-:S05]  /*00a0*/  IMAD R9, R4, 0x10, R7 ;  /* 0x0000001004097824 */ /* 0x008fca00078e0207 */
[----:B------:R-:W-:-:S13]  /*00b0*/  ISETP.GE.OR P0, PT, R9, UR6, P0 ;  /* 0x0000000609007c0c */ /* 0x000fda0008706670 */
[----:B--2---:R-:W-:Y:S05]  /*00c0*/  @P0 BRA `(.L_x_1) ;  /* 0x0000000000280947 */ /* 0x004fea0003800000 */
[----:B------:R-:W0:Y:S01]  /*00d0*/  LDC.64 R2, c[0x0][0x380] ;  /* 0x0000e000ff027b82 */ /* 0x000e220000000a00 */
[----:B------:R-:W-:-:S04]  /*00e0*/  IMAD R5, R8, UR6, R9 ;  /* 0x0000000608057c24 */ /* 0x000fc8000f8e0209 */
[----:B0-----:R-:W-:-:S06]  /*00f0*/  IMAD.WIDE R2, R5, 0x4, R2 ;  /* 0x0000000405027825 */ /* 0x001fcc00078e0202 */
[----:B------:R-:W2:Y:S01]  /*0100*/  LDG.E R2, desc[UR8][R2.64] ;  /* 0x0000000802027981 */ /* 0x000ea2000c1e1900 */
[----:B------:R-:W0:Y:S01]  /*0110*/  S2UR UR5, SR_CgaCtaId ;  /* 0x00000000000579c3 */ /* 0x000e220000008800 */
[----:B------:R-:W-:Y:S02]  /*0120*/  UMOV UR4, 0x400 ;  /* 0x0000040000047882 */ /* 0x000fe40000000000 */
[----:B0-----:R-:W-:-:S06]  /*0130*/  ULEA UR4, UR5, UR4, 0x18 ;  /* 0x0000000405047291 */ /* 0x001fcc000f8ec0ff */
[----:B------:R-:W-:-:S05]  /*0140*/  LEA R0, R6, UR4, 0x6 ;  /* 0x0000000406007c11 */ /* 0x000fca000f8e30ff */
[----:B------:R-:W-:-:S05]  /*0150*/  IMAD R5, R7, 0x4, R0 ;  /* 0x0000000407057824 */ /* 0x000fca00078e0200 */
[----:B--2---:R0:W-:Y:S02]  /*0160*/  STS [R5], R2 ;  /* 0x0000000205007388 */ /* 0x0041e40000000800 */
.L_x_1:
[----:B------:R-:W-:Y:S05]  /*0170*/  BSYNC.RECONVERGENT B0 ;  /* 0x0000000000007941 */ /* 0x000fea0003800200 */
.L_x_0:
[----:B------:R-:W-:Y:S06]  /*0180*/  BAR.SYNC.DEFER_BLOCKING 0x0 ;  /* 0x0000000000007b1d */ /* 0x000fec0000010000 */
[----:B------:R-:W-:Y:S05]  /*0190*/  @P0 EXIT ;  /* 0x000000000000094d */ /* 0x000fea0003800000 */
[----:B------:R-:W1:Y:S01]  /*01a0*/  LDCU.64 UR10, c[0x0][0x380] ;  /* 0x00007000ff0a77ac */ /* 0x000e620008000a00 */
[----:B------:R-:W-:Y:S01]  /*01b0*/  VIADD R20, R8, 0xfffffffe ;  /* 0xfffffffe08147836 */ /* 0x000fe20000000000 */
[----:B------:R-:W2:Y:S01]  /*01c0*/  S2UR UR5, SR_CgaCtaId ;  /* 0x00000000000579c3 */ /* 0x000ea20000008800 */
[----:B------:R-:W-:Y:S01]  /*01d0*/  SHF.R.S32.HI R10, RZ, 0x1f, R9 ;  /* 0x0000001fff0a7819 */ /* 0x000fe20000011409 */
[----:B0-----:R-:W-:Y:S01]  /*01e0*/  VIADD R5, R7, 0xffffffee ;  /* 0xffffffee07057836 */ /* 0x001fe20000000000 */
[----:B------:R-:W-:Y:S01]  /*01f0*/  UMOV UR4, 0x400 ;  /* 0x0000040000047882 */ /* 0x000fe20000000000 */
[----:B------:R-:W-:Y:S01]  /*0200*/  IMAD R12, R20, UR6, RZ ;  /* 0x00000006140c7c24 */ /* 0x000fe2000f8e02ff */
[----:B------:R-:W-:Y:S01]  /*0210*/  BSSY.RECONVERGENT B0, `(.L_x_2) ;  /* 0x000001f000007945 */ /* 0x000fe20003800200 */
[--C-:B------:R-:W-:Y:S01]  /*0220*/  IMAD R11, R6, 0x10, R7.reuse ;  /* 0x00000010060b7824 */ /* 0x100fe200078e0207 */
[----:B------:R-:W-:Y:S01]  /*0230*/  ISETP.GT.U32.AND P1, PT, R5, -0x11, PT ;  /* 0xffffffef0500780c */ /* 0x000fe20003f24070 */
[----:B------:R-:W-:Y:S01]  /*0240*/  IMAD.IADD R13, R12, 0x1, R7 ;  /* 0x000000010c0d7824 */ /* 0x000fe200078e0207 */
[C---:B------:R-:W-:Y:S01]  /*0250*/  IADD3 R0, P0, PT, R9.reuse, R12, RZ ;  /* 0x0000000c09007210 */ /* 0x040fe20007f1e0ff */
[----:B------:R-:W-:-:S02]  /*0260*/  VIADD R14, R9, 0xfffffffe ;  /* 0xfffffffe090e7836 */ /* 0x000fc40000000000 */
[----:B------:R-:W-:Y:S01]  /*0270*/  IMAD R13, R4, 0x10, R13 ;  /* 0x00000010040d7824 */ /* 0x000fe200078e020d */
[----:B------:R-:W-:Y:S01]  /*0280*/  LEA.HI.X.SX32 R3, R12, R10, 0x1, P0 ;  /* 0x0000000a0c037211 */ /* 0x000fe200000f0eff */
[----:B------:R-:W-:Y:S01]  /*0290*/  VIADD R4, R6, 0xfffffffe ;  /* 0xfffffffe06047836 */ /* 0x000fe20000000000 */
[C---:B-1----:R-:W-:Y:S01]  /*02a0*/  LEA R2, P0, R0.reuse, UR10, 0x2 ;  /* 0x0000000a00027c11 */ /* 0x042fe2000f8010ff */
[----:B------:R-:W-:Y:S02]  /*02b0*/  VIADD R15, R7, 0xffffffef ;  /* 0xffffffef070f7836 */ /* 0x000fe40000000000 */
[C---:B------:R-:W-:Y:S01]  /*02c0*/  VIADD R16, R9.reuse, 0x1 ;  /* 0x0000000109107836 */ /* 0x040fe20000000000 */
[----:B------:R-:W-:Y:S01]  /*02d0*/  LEA.HI.X R3, R0, UR11, R3, 0x2, P0 ;  /* 0x0000000b00037c11 */ /* 0x000fe200080f1403 */
[----:B------:R-:W-:Y:S01]  /*02e0*/  VIADD R17, R9, 0x2 ;  /* 0x0000000209117836 */ /* 0x000fe20000000000 */
[----:B------:R-:W-:Y:S01]  /*02f0*/  ISETP.LT.U32.AND P0, PT, R4, 0x10, PT ;  /* 0x000000100400780c */ /* 0x000fe20003f01070 */
[----:B------:R-:W-:Y:S01]  /*0300*/  IMAD.MOV.U32 R0, RZ, RZ, RZ ;  /* 0x000000ffff007224 */ /* 0x000fe200078e00ff */
[----:B--2---:R-:W-:-:S06]  /*0310*/  ULEA UR4, UR5, UR4, 0x18 ;  /* 0x0000000405047291 */ /* 0x004fcc000f8ec0ff */
[----:B------:R-:W-:-:S05]  /*0320*/  LEA R11, R11, UR4, 0x2 ;  /* 0x000000040b0b7c11 */ /* 0x000fca000f8e10ff */
[----:B------:R-:W-:Y:S05]  /*0330*/  @P1 BRA P0, `(.L_x_3) ;  /* 0x0000000000241947 */ /* 0x000fea0000000000 */
[----:B------:R-:W-:-:S04]  /*0340*/  ISETP.GE.AND P0, PT, R9, 0x2, PT ;  /* 0x000000020900780c */ /* 0x000fc80003f06270 */
[----:B------:R-:W-:-:S04]  /*0350*/  ISETP.LT.OR P0, PT, R20, RZ, !P0 ;  /* 0x000000ff1400720c */ /* 0x000fc80004701670 */
[----:B------:R-:W-:-:S04]  /*0360*/  ISETP.GE.OR P0, PT, R20, UR7, P0 ;  /* 0x0000000714007c0c */ /* 0x000fc80008706670 */
[----:B------:R-:W-:-:S13]  /*0370*/  ISETP.GE.OR P0, PT, R14, UR6, P0 ;  /* 0x000000060e007c0c */ /* 0x000fda0008706670 */
[----:B------:R-:W-:Y:S05]  /*0380*/  @P0 BRA `(.L_x_4) ;  /* 0x00000000001c0947 */ /* 0x000fea0003800000 */
[----:B------:R-:W2:Y:S01]  /*0390*/  LDG.E R0, desc[UR8][R2.64+-0x8] ;  /* 0xfffff80802007981 */ /* 0x000ea2000c1e1900 */
[----:B------:R-:W2:Y:S02]  /*03a0*/  LDCU UR4, c[0x3][URZ] ;  /* 0x00c00000ff0477ac */ /* 0x000ea40008000800 */
[----:B--2---:R-:W-:Y:S01]  /*03b0*/  FFMA R0, R0, UR4, RZ ;  /* 0x0000000400007c23 */ /* 0x004fe200080000ff */
[----:B------:R-:W-:Y:S06]  /*03c0*/  BRA `(.L_x_4) ;  /* 0x00000000000c7947 */ /* 0x000fec0003800000 */
.L_x_3:
[----:B------:R-:W0:Y:S01]  /*03d0*/  LDS R0, [R11+-0x88] ;  /* 0xffff78000b007984 */ /* 0x000e220000000800 */
[----:B------:R-:W0:Y:S02]  /*03e0*/  LDCU UR4, c[0x3][URZ] ;  /* 0x00c00000ff0477ac */ /* 0x000e240008000800 */
[----:B0-----:R-:W-:-:S07]  /*03f0*/  FFMA R0, R0, UR4, RZ ;  /* 0x0000000400007c23 */ /* 0x001fce00080000ff */
.L_x_4:
[----:B------:R-:W-:Y:S05]  /*0400*/  BSYNC.RECONVERGENT B0 ;  /* 0x0000000000007941 */ /* 0x000fea0003800200 */
.L_x_2:
[----:B------:R-:W-:Y:S01]  /*0410*/  ISETP.GT.U32.AND P0, PT, R4, 0xf, PT ;  /* 0x0000000f0400780c */ /* 0x000fe20003f04070 */
[----:B------:R-:W-:Y:S01]  /*0420*/  VIADD R18, R6, 0xffffffff ;  /* 0xffffffff06127836 */ /* 0x000fe20000000000 */
[----:B------:R-:W-:Y:S01]  /*0430*/  LOP3.LUT R4, R4, R7, RZ, 0xfc, !PT ;  /* 0x0000000704047212 */ /* 0x000fe200078efcff */
[----:B------:R-:W-:Y:S01]  /*0440*/  VIADD R12, R12, UR6 ;  /* 0x000000060c0c7c36 */ /* 0x000fe20008000000 */
[----:B------:R-:W-:Y:S01]  /*0450*/  ISETP.LT.U32.OR P2, PT, R15, -0x10, P0 ;  /* 0xfffffff00f00780c */ /* 0x000fe20000741470 */
[----:B------:R-:W-:Y:S01]  /*0460*/  BSSY.RECONVERGENT B0, `(.L_x_5) ;  /* 0x0000017000007945 */ /* 0x000fe20003800200 */
[C---:B------:R-:W-:Y:S02]  /*0470*/  ISETP.GT.U32.OR P4, PT, R7.reuse, 0xe, P0 ;  /* 0x0000000e0700780c */ /* 0x040fe40000784470 */
[----:B------:R-:W-:Y:S02]  /*0480*/  ISETP.GT.U32.AND P3, PT, R4, 0xf, PT ;  /* 0x0000000f0400780c */ /* 0x000fe40003f64070 */
[----:B------:R-:W-:-:S02]  /*0490*/  ISETP.GT.U32.OR P0, PT, R7, 0xd, P0 ;  /* 0x0000000d0700780c */ /* 0x000fc40000704470 */
[----:B------:R-:W-:Y:S02]  /*04a0*/  ISETP.LT.U32.AND P5, PT, R18, 0x10, PT ;  /* 0x000000101200780c */ /* 0x000fe40003fa1070 */
[----:B------:R-:W-:-:S03]  /*04b0*/  IADD3 R22, P6, PT, R9, R12, RZ ;  /* 0x0000000c09167210 */ /* 0x000fc60007fde0ff */
[----:B------:R-:W0:Y:S01]  /*04c0*/  @!P2 LDS R5, [R11+-0x84] ;  /* 0xffff7c000b05a984 */ /* 0x000e220000000800 */
[----:B------:R-:W0:Y:S03]  /*04d0*/  @!P2 LDC R4, c[0x3][0x4] ;  /* 0x00c00100ff04ab82 */ /* 0x000e260000000800 */
[----:B------:R1:W2:Y:S04]  /*04e0*/  @!P3 LDS R27, [R11+-0x80] ;  /* 0xffff80000b1bb984 */ /* 0x0002a80000000800 */
[----:B------:R1:W3:Y:S01]  /*04f0*/  @!P4 LDS R25, [R11+-0x7c] ;  /* 0xffff84000b19c984 */ /* 0x0002e20000000800 */
[----:B------:R-:W4:Y:S03]  /*0500*/  @!P3 LDC R24, c[0x3][0x8] ;  /* 0x00c00200ff18bb82 */ /* 0x000f260000000800 */
[----:B------:R1:W1:Y:S05]  /*0510*/  @!P0 LDS R23, [R11+-0x78] ;  /* 0xffff88000b178984 */ /* 0x00026a0000000800 */
[----:B------:R-:W1:Y:S08]  /*0520*/  @!P4 LDC R21, c[0x3][0xc] ;  /* 0x00c00300ff15cb82 */ /* 0x000e700000000800 */
[----:B------:R-:W1:Y:S01]  /*0530*/  @!P0 LDC R19, c[0x3][0x10] ;  /* 0x00c00400ff138b82 */ /* 0x000e620000000800 */
[----:B0-----:R-:W-:Y:S01]  /*0540*/  @!P2 FFMA R0, R5, R4, R0 ;  /* 0x000000040500a223 */ /* 0x001fe20000000000 */
[----:B--23--:R-:W-:Y:S06]  /*0550*/  @!P2 BRA `(.L_x_6) ;  /* 0x00000000001ca947 */ /* 0x00cfec0003800000 */
[----:B------:R-:W-:-:S04]  /*0560*/  ISETP.GE.AND P2, PT, R20, RZ, PT ;  /* 0x000000ff1400720c */ /* 0x000fc80003f46270 */
[----:B------:R-:W-:-:S04]  /*0570*/  ISETP.LT.OR P2, PT, R9, 0x1, !P2 ;  /* 0x000000010900780c */ /* 0x000fc80005741670 */
[----:B------:R-:W-:-:S13]  /*0580*/  ISETP.GE.OR P2, PT, R20, UR7, P2 ;  /* 0x0000000714007c0c */ /* 0x000fda0009746670 */
[----:B------:R-:W-:Y:S05]  /*0590*/  @P2 BRA `(.L_x_6) ;  /* 0x00000000000c2947 */ /* 0x000fea0003800000 */
[----:B------:R-:W2:Y:S01]  /*05a0*/  LDG.E R5, desc[UR8][R2.64+-0x4] ;  /* 0xfffffc0802057981 */ /* 0x000ea2000c1e1900 */
[----:B------:R-:W2:Y:S02]  /*05b0*/  LDCU UR4, c[0x3][0x4] ;  /* 0x00c00080ff0477ac */ /* 0x000ea40008000800 */
[----:B--2---:R-:W-:-:S07]  /*05c0*/  FFMA R0, R5, UR4, R0 ;  /* 0x0000000405007c23 */ /* 0x004fce0008000000 */
.L_x_6:
[----:B------:R-:W-:Y:S05]  /*05d0*/  BSYNC.RECONVERGENT B0 ;  /* 0x0000000000007941 */ /* 0x000fea0003800200 */
.L_x_5:
[----:B------:R-:W-:Y:S01]  /*05e0*/  BSSY.RECONVERGENT B0, `(.L_x_7) ;  /* 0x000000d000007945 */ /* 0x000fe20003800200 */
[----:B----4-:R-:W-:-:S03]  /*05f0*/  @!P3 FFMA R0, R27, R24, R0 ;  /* 0x000000181b00b223 */ /* 0x010fc60000000000 */
[----:B------:R-:W-:Y:S05]  /*0600*/  @!P3 BRA `(.L_x_8) ;  /* 0x000000000028b947 */ /* 0x000fea0003800000 */
[C---:B------:R-:W-:Y:S02]  /*0610*/  LOP3.LUT R4, R20.reuse, R9, RZ, 0xfc, !PT ;  /* 0x0000000914047212 */ /* 0x040fe400078efcff */
[----:B------:R-:W-:Y:S02]  /*0620*/  ISETP.GE.AND P2, PT, R20, UR7, PT ;  /* 0x0000000714007c0c */ /* 0x000fe4000bf46270 */
[----:B------:R-:W-:-:S04]  /*0630*/  SHF.R.U32.HI R4, RZ, 0x1f, R4 ;  /* 0x0000001fff047819 */ /* 0x000fc80000011604 */
[----:B------:R-:W-:-:S13]  /*0640*/  ISETP.EQ.U32.OR P2, PT, R4, 0x1, P2 ;  /* 0x000000010400780c */ /* 0x000fda0001742470 */
[----:B------:R-:W-:Y:S05]  /*0650*/  @P2 BRA `(.L_x_8) ;  /* 0x0000000000142947 */ /* 0x000fea0003800000 */
[----:B------:R-:W0:Y:S01]  /*0660*/  LDC.64 R4, c[0x0][0x380] ;  /* 0x0000e000ff047b82 */ /* 0x000e220000000a00 */
[----:B------:R-:W2:Y:S01]  /*0670*/  LDCU UR4, c[0x3][0x8] ;  /* 0x00c00100ff0477ac */ /* 0x000ea20008000800 */
[----:B0-----:R-:W-:-:S06]  /*0680*/  IMAD.WIDE R4, R13, 0x4, R4 ;  /* 0x000000040d047825 */ /* 0x001fcc00078e0204 */
[----:B------:R-:W2:Y:S02]  /*0690*/  LDG.E R5, desc[UR8][R4.64] ;  /* 0x0000000804057981 */ /* 0x000ea4000c1e1900 */
[----:B--2---:R-:W-:-:S07]  /*06a0*/  FFMA R0, R5, UR4, R0 ;  /* 0x0000000405007c23 */ /* 0x004fce0008000000 */
.L_x_8:
[----:B------:R-:W-:Y:S05]  /*06b0*/  BSYNC.RECONVERGENT B0 ;  /* 0x0000000000007941 */ /* 0x000fea0003800200 */
.L_x_7:
[----:B------:R-:W-:Y:S01]  /*06c0*/  LEA.HI.X.SX32 R5, R12, R10, 0x1, P6 ;  /* 0x0000000a0c057211 */ /* 0x000fe200030f0eff */
[----:B------:R-:W-:Y:S01]  /*06d0*/  BSSY.RECONVERGENT B0, `(.L_x_9) ;  /* 0x000000d000007945 */ /* 0x000fe20003800200 */
[----:B------:R-:W-:Y:S01]  /*06e0*/  LEA R4, P2, R22, UR10, 0x2 ;  /* 0x0000000a16047c11 */ /* 0x000fe2000f8410ff */
[----:B-1----:R-:W-:-:S03]  /*06f0*/  @!P4 FFMA R0, R25, R21, R0 ;  /* 0x000000151900c223 */ /* 0x002fc60000000000 */
[----:B------:R-:W-:Y:S01]  /*0700*/  LEA.HI.X R5, R22, UR11, R5, 0x2, P2 ;  /* 0x0000000b16057c11 */ /* 0x000fe200090f1405 */
[----:B------:R-:W-:Y:S08]  /*0710*/  @!P4 BRA `(.L_x_10) ;  /* 0x000000000020c947 */ /* 0x000ff00003800000 */
[----:B------:R-:W-:-:S04]  /*0720*/  ISETP.GE.AND P2, PT, R20, RZ, PT ;  /* 0x000000ff1400720c */ /* 0x000fc80003f46270 */
[----:B------:R-:W-:-:S04]  /*0730*/  ISETP.LT.OR P2, PT, R9, -0x1, !P2 ;  /* 0xffffffff0900780c */ /* 0x000fc80005741670 */
[----:B------:R-:W-:-:S04]  /*0740*/  ISETP.GE.OR P2, PT, R16, UR6, P2 ;  /* 0x0000000610007c0c */ /* 0x000fc80009746670 */
[----:B------:R-:W-:-:S13]  /*0750*/  ISETP.GE.OR P2, PT, R20, UR7, P2 ;  /* 0x0000000714007c0c */ /* 0x000fda0009746670 */
[----:B------:R-:W-:Y:S05]  /*0760*/  @P2 BRA `(.L_x_10) ;  /* 0x00000000000c2947 */ /* 0x000fea0003800000 */
[----:B------:R-:W2:Y:S01]  /*0770*/  LDG.E R21, desc[UR8][R2.64+0x4] ;  /* 0x0000040802157981 */ /* 0x000ea2000c1e1900 */
[----:B------:R-:W2:Y:S02]  /*0780*/  LDCU UR4, c[0x3][0xc] ;  /* 0x00c00180ff0477ac */ /* 0x000ea40008000800 */
[----:B--2---:R-:W-:-:S07]  /*0790*/  FFMA R0, R21, UR4, R0 ;  /* 0x0000000415007c23 */ /* 0x004fce0008000000 */
.L_x_10:
[----:B------:R-:W-:Y:S05]  /*07a0*/  BSYNC.RECONVERGENT B0 ;  /* 0x0000000000007941 */ /* 0x000fea0003800200 */
.L_x_9:
[----:B------:R-:W-:Y:S01]  /*07b0*/  BSSY.RECONVERGENT B0, `(.L_x_11) ;  /* 0x000000b000007945 */ /* 0x000fe20003800200 */
[----:B------:R-:W-:-:S03]  /*07c0*/  @!P0 FFMA R0, R23, R19, R0 ;  /* 0x0000001317008223 */ /* 0x000fc60000000000 */
[----:B------:R-:W-:Y:S05]  /*07d0*/  @!P0 BRA `(.L_x_12) ;  /* 0x0000000000208947 */ /* 0x000fea0003800000 */
        /* <DEDUP_REMOVED lines=8> */
.L_x_12:
[----:B------:R-:W-:Y:S05]  /*0860*/  BSYNC.RECONVERGENT B0 ;  /* 0x0000000000007941 */ /* 0x000fea0003800200 */
.L_x_11:
[----:B------:R-:W-:Y:S01]  /*0870*/  BSSY.RECONVERGENT B0, `(.L_x_13) ;  /* 0x0000010000007945 */ /* 0x000fe20003800200 */
[----:B------:R-:W-:Y:S02]  /*0880*/  VIADD R19, R13, UR6 ;  /* 0x000000060d137c36 */ /* 0x000fe40008000000 */
[----:B------:R-:W-:Y:S01]  /*0890*/  VIADD R20, R8, 0xffffffff ;  /* 0xffffffff08147836 */ /* 0x000fe20000000000 */
[----:B------:R-:W-:Y:S06]  /*08a0*/  @P1 BRA P5, `(.L_x_14) ;  /* 0x0000000000241947 */ /* 0x000fec0002800000 */
[----:B------:R-:W-:-:S04]  /*08b0*/  ISETP.GE.AND P0, PT, R9, 0x2, PT ;  /* 0x000000020900780c */ /* 0x000fc80003f06270 */
[----:B------:R-:W-:-:S04]  /*08c0*/  ISETP.LT.OR P0, PT, R20, RZ, !P0 ;  /* 0x000000ff1400720c */ /* 0x000fc80004701670 */
[----:B------:R-:W-:-:S04]  /*08d0*/  ISETP.GE.OR P0, PT, R20, UR7, P0 ;  /* 0x0000000714007c0c */ /* 0x000fc80008706670 */
[----:B------:R-:W-:-:S13]  /*08e0*/  ISETP.GE.OR P0, PT, R14, UR6, P0 ;  /* 0x000000060e007c0c */ /* 0x000fda0008706670 */
[----:B------:R-:W-:Y:S05]  /*08f0*/  @P0 BRA `(.L_x_15) ;  /* 0x00000000001c0947 */ /* 0x000fea0003800000 */
[----:B------:R-:W2:Y:S01]  /*0900*/  LDG.E R3, desc[UR8][R4.64+-0x8] ;  /* 0xfffff80804037981 */ /* 0x000ea2000c1e1900 */
[----:B------:R-:W2:Y:S02]  /*0910*/  LDCU UR4, c[0x3][0x14] ;  /* 0x00c00280ff0477ac */ /* 0x000ea40008000800 */
[----:B--2---:R-:W-:Y:S01]  /*0920*/  FFMA R0, R3, UR4, R0 ;  /* 0x0000000403007c23 */ /* 0x004fe20008000000 */
[----:B------:R-:W-:Y:S06]  /*0930*/  BRA `(.L_x_15) ;  /* 0x00000000000c7947 */ /* 0x000fec0003800000 */
.L_x_14:
[----:B------:R-:W0:Y:S01]  /*0940*/  LDS R3, [R11+-0x48] ;  /* 0xffffb8000b037984 */ /* 0x000e220000000800 */
[----:B------:R-:W0:Y:S02]  /*0950*/  LDCU UR4, c[0x3][0x14] ;  /* 0x00c00280ff0477ac */ /* 0x000e240008000800 */
[----:B0-----:R-:W-:-:S07]  /*0960*/  FFMA R0, R3, UR4, R0 ;  /* 0x0000000403007c23 */ /* 0x001fce0008000000 */
.L_x_15:
[----:B------:R-:W-:Y:S05]  /*0970*/  BSYNC.RECONVERGENT B0 ;  /* 0x0000000000007941 */ /* 0x000fea0003800200 */
.L_x_13:
[C---:B------:R-:W-:Y:S01]  /*0980*/  ISETP.GT.U32.AND P0, PT, R18.reuse, 0xf, PT ;  /* 0x0000000f1200780c */ /* 0x040fe20003f04070 */
[----:B------:R-:W-:Y:S01]  /*0990*/  BSSY.RECONVERGENT B0, `(.L_x_16) ;  /* 0x000001d000007945 */ /* 0x000fe20003800200 */
[----:B------:R-:W-:Y:S02]  /*09a0*/  LOP3.LUT R18, R18, R7, RZ, 0xfc, !PT ;  /* 0x0000000712127212 */ /* 0x000fe400078efcff */
[----:B------:R-:W-:Y:S02]  /*09b0*/  ISETP.LT.U32.OR P2, PT, R15, -0x10, P0 ;  /* 0xfffffff00f00780c */ /* 0x000fe40000741470 */
[C---:B------:R-:W-:Y:S02]  /*09c0*/  ISETP.GT.U32.OR P3, PT, R7.reuse, 0xe, P0 ;  /* 0x0000000e0700780c */ /* 0x040fe40000764470 */
[----:B------:R-:W-:Y:S01]  /*09d0*/  ISETP.GT.U32.AND P4, PT, R18, 0xf, PT ;  /* 0x0000000f1200780c */ /* 0x000fe20003f84070 */
[----:B------:R-:W-:Y:S01]  /*09e0*/  VIADD R18, R12, UR6 ;  /* 0x000000060c127c36 */ /* 0x000fe20008000000 */
        /* <DEDUP_REMOVED lines=12> */
[----:B------:R-:W-:-:S02]  /*0ab0*/  LEA.HI.X.SX32 R3, R18, R10, 0x1, P6 ;  /* 0x0000000a12037211 */ /* 0x000fc400030f0eff */
[----:B------:R-:W-:-:S04]  /*0ac0*/  LEA R2, P6, R12, UR10, 0x2 ;  /* 0x0000000a0c027c11 */ /* 0x000fc8000f8c10ff */
[----:B------:R-:W-:Y:S01]  /*0ad0*/  LEA.HI.X R3, R12, UR11, R3, 0x2, P6 ;  /* 0x0000000b0c037c11 */ /* 0x000fe2000b0f1403 */
[----:B--234-:R-:W-:Y:S08]  /*0ae0*/  @!P2 BRA `(.L_x_17) ;  /* 0x00000000001ca947 */ /* 0x01cff00003800000 */
[----:B------:R-:W-:-:S04]  /*0af0*/  ISETP.GE.AND P2, PT, R20, RZ, PT ;  /* 0x000000ff1400720c */ /* 0x000fc80003f46270 */
[----:B------:R-:W-:-:S04]  /*0b00*/  ISETP.LT.OR P2, PT, R9, 0x1, !P2 ;  /* 0x000000010900780c */ /* 0x000fc80005741670 */
[----:B------:R-:W-:-:S13]  /*0b10*/  ISETP.GE.OR P2, PT, R20, UR7, P2 ;  /* 0x0000000714007c0c */ /* 0x000fda0009746670 */
[----:B------:R-:W-:Y:S05]  /*0b20*/  @P2 BRA `(.L_x_17) ;  /* 0x00000000000c2947 */ /* 0x000fea0003800000 */
[----:B------:R-:W2:Y:S01]  /*0b30*/  LDG.E R12, desc[UR8][R4.64+-0x4] ;  /* 0xfffffc08040c7981 */ /* 0x000ea2000c1e1900 */
[----:B------:R-:W2:Y:S02]  /*0b40*/  LDCU UR4, c[0x3][0x18] ;  /* 0x00c00300ff0477ac */ /* 0x000ea40008000800 */
[----:B--2---:R-:W-:-:S07]  /*0b50*/  FFMA R0, R12, UR4, R0 ;  /* 0x000000040c007c23 */ /* 0x004fce0008000000 */
.L_x_17:
[----:B------:R-:W-:Y:S05]  /*0b60*/  BSYNC.RECONVERGENT B0 ;  /* 0x0000000000007941 */ /* 0x000fea0003800200 */
.L_x_16:
[----:B------:R-:W-:Y:S01]  /*0b70*/  BSSY.RECONVERGENT B0, `(.L_x_18) ;  /* 0x000000d000007945 */ /* 0x000fe20003800200 */
[----:B------:R-:W-:-:S03]  /*0b80*/  @!P4 FFMA R0, R29, R13, R0 ;  /* 0x0000000d1d00c223 */ /* 0x000fc60000000000 */
        /* <DEDUP_REMOVED lines=11> */
.L_x_19:
[----:B------:R-:W-:Y:S05]  /*0c40*/  BSYNC.RECONVERGENT B0 ;  /* 0x0000000000007941 */ /* 0x000fea0003800200 */
.L_x_18:
[----:B------:R-:W-:Y:S01]  /*0c50*/  BSSY.RECONVERGENT B0, `(.L_x_20) ;  /* 0x000000b000007945 */ /* 0x000fe20003800200 */
[----:B-1----:R-:W-:-:S03]  /*0c60*/  @!P3 FFMA R0, R27, R23, R0 ;  /* 0x000000171b00b223 */ /* 0x002fc60000000000 */
        /* <DEDUP_REMOVED lines=9> */
.L_x_21:
[----:B------:R-:W-:Y:S05]  /*0d00*/  BSYNC.RECONVERGENT B0 ;  /* 0x0000000000007941 */ /* 0x000fea0003800200 */
.L_x_20:
        /* <DEDUP_REMOVED lines=11> */
.L_x_23:
[----:B------:R-:W-:Y:S05]  /*0dc0*/  BSYNC.RECONVERGENT B0 ;  /* 0x0000000000007941 */ /* 0x000fea0003800200 */
.L_x_22:
[----:B------:R-:W-:Y:S01]  /*0dd0*/  BSSY.RECONVERGENT B0, `(.L_x_24) ;  /* 0x000000f000007945 */ /* 0x000fe20003800200 */
[----:B------:R-:W-:-:S03]  /*0de0*/  VIADD R19, R19, UR6 ;  /* 0x0000000613137c36 */ /* 0x000fc60008000000 */
        /* <DEDUP_REMOVED lines=10> */
.L_x_25:
[----:B------:R-:W0:Y:S01]  /*0e90*/  LDS R5, [R11+-0x8] ;  /* 0xfffff8000b057984 */ /* 0x000e220000000800 */
[----:B------:R-:W0:Y:S02]  /*0ea0*/  LDCU UR4, c[0x3][0x28] ;  /* 0x00c00500ff0477ac */ /* 0x000e240008000800 */
[----:B0-----:R-:W-:-:S07]  /*0eb0*/  FFMA R0, R5, UR4, R0 ;  /* 0x0000000405007c23 */ /* 0x001fce0008000000 */
.L_x_26:
[----:B------:R-:W-:Y:S05]  /*0ec0*/  BSYNC.RECONVERGENT B0 ;  /* 0x0000000000007941 */ /* 0x000fea0003800200 */
.L_x_24:
[----:B------:R-:W-:Y:S01]  /*0ed0*/  ISETP.GT.U32.AND P0, PT, R6, 0xf, PT ;  /* 0x0000000f0600780c */ /* 0x000fe20003f04070 */
[----:B------:R-:W-:Y:S01]  /*0ee0*/  VIADD R18, R18, UR6 ;  /* 0x0000000612127c36 */ /* 0x000fe20008000000 */
[C---:B------:R-:W-:Y:S01]  /*0ef0*/  LOP3.LUT R4, R6.reuse, R7, RZ, 0xfc, !PT ;  /* 0x0000000706047212 */ /* 0x040fe200078efcff */
[----:B------:R-:W-:Y:S01]  /*0f00*/  VIADD R22, R6, 0x1 ;  /* 0x0000000106167836 */ /* 0x000fe20000000000 */
[----:B------:R-:W-:Y:S01]  /*0f10*/  ISETP.LT.U32.OR P2, PT, R15, -0x10, P0 ;  /* 0xfffffff00f00780c */ /* 0x000fe20000741470 */
[----:B------:R-:W-:Y:S01]  /*0f20*/  BSSY.RECONVERGENT B0, `(.L_x_27) ;  /* 0x000001a000007945 */ /* 0x000fe20003800200 */
[C---:B------:R-:W-:Y:S02]  /*0f30*/  ISETP.GT.U32.OR P3, PT, R7.reuse, 0xe, P0 ;  /* 0x0000000e0700780c */ /* 0x040fe40000764470 */
[----:B------:R-:W-:Y:S02]  /*0f40*/  ISETP.GT.U32.AND P4, PT, R4, 0xf, PT ;  /* 0x0000000f0400780c */ /* 0x000fe40003f84070 */
[----:B------:R-:W-:-:S02]  /*0f50*/  ISETP.GT.U32.OR P0, PT, R7, 0xd, P0 ;  /* 0x0000000d0700780c */ /* 0x000fc40000704470 */
[----:B------:R-:W-:Y:S02]  /*0f60*/  IADD3 R12, P6, PT, R9, R18, RZ ;  /* 0x00000012090c7210 */ /* 0x000fe40007fde0ff */
[----:B------:R-:W-:-:S03]  /*0f70*/  ISETP.LT.U32.AND P5, PT, R22, 0x10, PT ;  /* 0x000000101600780c */ /* 0x000fc60003fa1070 */
[----:B------:R-:W0:Y:S01]  /*0f80*/  @!P2 LDS R5, [R11+-0x4] ;  /* 0xfffffc000b05a984 */ /* 0x000e220000000800 */
[----:B------:R-:W0:Y:S03]  /*0f90*/  @!P2 LDC R4, c[0x3][0x2c] ;  /* 0x00c00b00ff04ab82 */ /* 0x000e260000000800 */
[----:B------:R1:W2:Y:S04]  /*0fa0*/  @!P4 LDS R29, [R11] ;  /* 0x000000000b1dc984 */ /* 0x0002a80000000800 */
[----:B------:R1:W3:Y:S01]  /*0fb0*/  @!P3 LDS R27, [R11+0x4] ;  /* 0x000004000b1bb984 */ /* 0x0002e20000000800 */
[----:B------:R-:W4:Y:S03]  /*0fc0*/  @!P4 LDC R13, c[0x3][0x30] ;  /* 0x00c00c00ff0dcb82 */ /* 0x000f260000000800 */
[----:B------:R1:W1:Y:S05]  /*0fd0*/  @!P0 LDS R25, [R11+0x8] ;  /* 0x000008000b198984 */ /* 0x00026a0000000800 */
        /* <DEDUP_REMOVED lines=14> */
.L_x_28:
[----:B------:R-:W-:Y:S05]  /*10c0*/  BSYNC.RECONVERGENT B0 ;  /* 0x0000000000007941 */ /* 0x000fea0003800200 */
.L_x_27:
        /* <DEDUP_REMOVED lines=13> */
.L_x_30:
[----:B------:R-:W-:Y:S05]  /*11a0*/  BSYNC.RECONVERGENT B0 ;  /* 0x0000000000007941 */ /* 0x000fea0003800200 */
.L_x_29:
        /* <DEDUP_REMOVED lines=11> */
.L_x_32:
[----:B------:R-:W-:Y:S05]  /*1260*/  BSYNC.RECONVERGENT B0 ;  /* 0x0000000000007941 */ /* 0x000fea0003800200 */
.L_x_31:
        /* <DEDUP_REMOVED lines=11> */
.L_x_34:
[----:B------:R-:W-:Y:S05]  /*1320*/  BSYNC.RECONVERGENT B0 ;  /* 0x0000000000007941 */ /* 0x000fea0003800200 */
.L_x_33:
        /* <DEDUP_REMOVED lines=13> */
.L_x_36:
[----:B------:R-:W0:Y:S01]  /*1400*/  LDS R3, [R11+0x38] ;  /* 0x000038000b037984 */ /* 0x000e220000000800 */
[----:B------:R-:W0:Y:S02]  /*1410*/  LDCU UR4, c[0x3][0x3c] ;  /* 0x00c00780ff0477ac */ /* 0x000e240008000800 */
[----:B0-----:R-:W-:-:S07]  /*1420*/  FFMA R0, R3, UR4, R0 ;  /* 0x0000000403007c23 */ /* 0x001fce0008000000 */
.L_x_37:
[----:B------:R-:W-:Y:S05]  /*1430*/  BSYNC.RECONVERGENT B0 ;  /* 0x0000000000007941 */ /* 0x000fea0003800200 */
.L_x_35:
[----:B------:R-:W-:Y:S01]  /*1440*/  ISETP.GT.U32.AND P0, PT, R22, 0xf, PT ;  /* 0x0000000f1600780c */ /* 0x000fe20003f04070 */
[----:B------:R-:W-:Y:S01]  /*1450*/  VIADD R18, R18, UR6 ;  /* 0x0000000612127c36 */ /* 0x000fe20008000000 */
[----:B------:R-:W-:Y:S01]  /*1460*/  LOP3.LUT R22, R22, R7, RZ, 0xfc, !PT ;  /* 0x0000000716167212 */ /* 0x000fe200078efcff */
[----:B------:R-:W-:Y:S01]  /*1470*/  VIADD R6, R6, 0x2 ;  /* 0x0000000206067836 */ /* 0x000fe20000000000 */
[----:B------:R-:W-:Y:S01]  /*1480*/  ISETP.LT.U32.OR P2, PT, R15, -0x10, P0 ;  /* 0xfffffff00f00780c */ /* 0x000fe20000741470 */
[----:B------:R-:W-:Y:S01]  /*1490*/  BSSY.RECONVERGENT B0, `(.L_x_38) ;  /* 0x000001a000007945 */ /* 0x000fe20003800200 */
[C---:B------:R-:W-:Y:S02]  /*14a0*/  ISETP.GT.U32.OR P3, PT, R7.reuse, 0xe, P0 ;  /* 0x0000000e0700780c */ /* 0x040fe40000764470 */
[----:B------:R-:W-:Y:S02]  /*14b0*/  ISETP.GT.U32.AND P4, PT, R22, 0xf, PT ;  /* 0x0000000f1600780c */ /* 0x000fe40003f84070 */
[----:B------:R-:W-:-:S02]  /*14c0*/  ISETP.GT.U32.OR P0, PT, R7, 0xd, P0 ;  /* 0x0000000d0700780c */ /* 0x000fc40000704470 */
[----:B------:R-:W-:Y:S02]  /*14d0*/  IADD3 R3, P6, PT, R9, R18, RZ ;  /* 0x0000001209037210 */ /* 0x000fe40007fde0ff */
[----:B------:R-:W-:Y:S02]  /*14e0*/  ISETP.LT.U32.AND P5, PT, R6, 0x10, PT ;  /* 0x000000100600780c */ /* 0x000fe40003fa1070 */
[----:B------:R-:W-:Y:S01]  /*14f0*/  LEA.HI.X.SX32 R10, R18, R10, 0x1, P6 ;  /* 0x0000000a120a7211 */ /* 0x000fe200030f0eff */
[----:B------:R-:W0:Y:S01]  /*1500*/  @!P2 LDS R29, [R11+0x3c] ;  /* 0x00003c000b1da984 */ /* 0x000e220000000800 */
[----:B------:R-:W0:Y:S01]  /*1510*/  @!P2 LDC R22, c[0x3][0x40] ;  /* 0x00c01000ff16ab82 */ /* 0x000e220000000800 */
[C---:B------:R-:W-:Y:S02]  /*1520*/  LEA R2, P6, R3.reuse, UR10, 0x2 ;  /* 0x0000000a03027c11 */ /* 0x040fe4000f8c10ff */
[----:B------:R1:W2:Y:S02]  /*1530*/  @!P4 LDS R13, [R11+0x40] ;  /* 0x000040000b0dc984 */ /* 0x0002a40000000800 */
[----:B------:R-:W-:-:S02]  /*1540*/  LEA.HI.X R3, R3, UR11, R10, 0x2, P6 ;  /* 0x0000000b03037c11 */ /* 0x000fc4000b0f140a */
[----:B------:R1:W3:Y:S01]  /*1550*/  @!P3 LDS R27, [R11+0x44] ;  /* 0x000044000b1bb984 */ /* 0x0002e20000000800 */
[----:B------:R-:W4:Y:S03]  /*1560*/  @!P4 LDC R12, c[0x3][0x44] ;  /* 0x00c01100ff0ccb82 */ /* 0x000f260000000800 */
[----:B------:R1:W1:Y:S05]  /*1570*/  @!P0 LDS R25, [R11+0x48] ;  /* 0x000048000b198984 */ /* 0x00026a0000000800 */
        /* <DEDUP_REMOVED lines=11> */
.L_x_39:
[----:B------:R-:W-:Y:S05]  /*1630*/  BSYNC.RECONVERGENT B0 ;  /* 0x0000000000007941 */ /* 0x000fea0003800200 */
.L_x_38:
        /* <DEDUP_REMOVED lines=13> */
.L_x_41:
[----:B------:R-:W-:Y:S05]  /*1710*/  BSYNC.RECONVERGENT B0 ;  /* 0x0000000000007941 */ /* 0x000fea0003800200 */
.L_x_40:
        /* <DEDUP_REMOVED lines=11> */
.L_x_43:
[----:B------:R-:W-:Y:S05]  /*17d0*/  BSYNC.RECONVERGENT B0 ;  /* 0x0000000000007941 */ /* 0x000fea0003800200 */
.L_x_42:
        /* <DEDUP_REMOVED lines=11> */
.L_x_45:
[----:B------:R-:W-:Y:S05]  /*1890*/  BSYNC.RECONVERGENT B0 ;  /* 0x0000000000007941 */ /* 0x000fea0003800200 */
.L_x_44:
        /* <DEDUP_REMOVED lines=13> */
.L_x_47:
[----:B------:R-:W0:Y:S01]  /*1970*/  LDS R5, [R11+0x78] ;  /* 0x000078000b057984 */ /* 0x000e220000000800 */
[----:B------:R-:W0:Y:S02]  /*1980*/  LDCU UR4, c[0x3][0x50] ;  /* 0x00c00a00ff0477ac */ /* 0x000e240008000800 */
[----:B0-----:R-:W-:-:S07]  /*1990*/  FFMA R0, R5, UR4, R0 ;  /* 0x0000000405007c23 */ /* 0x001fce0008000000 */
.L_x_48:
[----:B------:R-:W-:Y:S05]  /*19a0*/  BSYNC.RECONVERGENT B0 ;  /* 0x0000000000007941 */ /* 0x000fea0003800200 */
.L_x_46:
[C---:B------:R-:W-:Y:S01]  /*19b0*/  ISETP.GT.U32.AND P0, PT, R6.reuse, 0xf, PT ;  /* 0x0000000f0600780c */ /* 0x040fe20003f04070 */
[----:B------:R-:W0:Y:S01]  /*19c0*/  LDC.64 R4, c[0x0][0x388] ;  /* 0x0000e200ff047b82 */ /* 0x000e220000000a00 */
[----:B------:R-:W-:Y:S01]  /*19d0*/  LOP3.LUT R6, R6, R7, RZ, 0xfc, !PT ;  /* 0x0000000706067212 */ /* 0x000fe200078efcff */
[----:B------:R-:W-:Y:S01]  /*19e0*/  BSSY.RECONVERGENT B0, `(.L_x_49) ;  /* 0x0000016000007945 */ /* 0x000fe20003800200 */
[----:B------:R-:W-:Y:S02]  /*19f0*/  ISETP.LT.U32.OR P1, PT, R15, -0x10, P0 ;  /* 0xfffffff00f00780c */ /* 0x000fe40000721470 */
[C---:B------:R-:W-:Y:S02]  /*1a00*/  ISETP.GT.U32.OR P2, PT, R7.reuse, 0xe, P0 ;  /* 0x0000000e0700780c */ /* 0x040fe40000744470 */
[----:B------:R-:W-:Y:S02]  /*1a10*/  ISETP.GT.U32.AND P3, PT, R6, 0xf, PT ;  /* 0x0000000f0600780c */ /* 0x000fe40003f64070 */
[----:B------:R-:W-:-:S07]  /*1a20*/  ISETP.GT.U32.OR P0, PT, R7, 0xd, P0 ;  /* 0x0000000d0700780c */ /* 0x000fce0000704470 */
[----:B------:R-:W1:Y:S01]  /*1a30*/  @!P1 LDS R13, [R11+0x7c] ;  /* 0x00007c000b0d9984 */ /* 0x000e620000000800 */
[----:B------:R-:W1:Y:S03]  /*1a40*/  @!P1 LDC R12, c[0x3][0x54] ;  /* 0x00c01500ff0c9b82 */ /* 0x000e660000000800 */
[----:B------:R2:W3:Y:S04]  /*1a50*/  @!P3 LDS R15, [R11+0x80] ;  /* 0x000080000b0fb984 */ /* 0x0004e80000000800 */
[----:B------:R2:W4:Y:S01]  /*1a60*/  @!P2 LDS R21, [R11+0x84] ;  /* 0x000084000b15a984 */ /* 0x0005220000000800 */
[----:B------:R-:W0:Y:S03]  /*1a70*/  @!P3 LDC R14, c[0x3][0x58] ;  /* 0x00c01600ff0ebb82 */ /* 0x000e260000000800 */
[----:B------:R2:W0:Y:S05]  /*1a80*/  @!P0 LDS R7, [R11+0x88] ;  /* 0x000088000b078984 */ /* 0x00042a0000000800 */
[----:B------:R-:W0:Y:S08]  /*1a90*/  @!P2 LDC R18, c[0x3][0x5c] ;  /* 0x00c01700ff12ab82 */ /* 0x000e300000000800 */
[----:B------:R-:W0:Y:S01]  /*1aa0*/  @!P0 LDC R6, c[0x3][0x60] ;  /* 0x00c01800ff068b82 */ /* 0x000e220000000800 */
[----:B-1----:R-:W-:Y:S01]  /*1ab0*/  @!P1 FFMA R0, R13, R12, R0 ;  /* 0x0000000c0d009223 */ /* 0x002fe20000000000 */
[----:B--234-:R-:W-:Y:S06]  /*1ac0*/  @!P1 BRA `(.L_x_50) ;  /* 0x00000000001c9947 */ /* 0x01cfec0003800000 */
[----:B------:R-:W-:-:S04]  /*1ad0*/  ISETP.GE.AND P1, PT, R10, RZ, PT ;  /* 0x000000ff0a00720c */ /* 0x000fc80003f26270 */
[----:B------:R-:W-:-:S04]  /*1ae0*/  ISETP.LT.OR P1, PT, R9, 0x1, !P1 ;  /* 0x000000010900780c */ /* 0x000fc80004f21670 */
[----:B------:R-:W-:-:S13]  /*1af0*/  ISETP.GE.OR P1, PT, R10, UR7, P1 ;  /* 0x000000070a007c0c */ /* 0x000fda0008f26670 */
[----:B------:R-:W-:Y:S05]  /*1b00*/  @P1 BRA `(.L_x_50) ;  /* 0x00000000000c1947 */ /* 0x000fea0003800000 */
[----:B------:R-:W2:Y:S01]  /*1b10*/  LDG.E R11, desc[UR8][R2.64+-0x4] ;  /* 0xfffffc08020b7981 */ /* 0x000ea2000c1e1900 */
[----:B------:R-:W2:Y:S02]  /*1b20*/  LDCU UR4, c[0x3][0x54] ;  /* 0x00c00a80ff0477ac */ /* 0x000ea40008000800 */
[----:B--2---:R-:W-:-:S07]  /*1b30*/  FFMA R0, R11, UR4, R0 ;  /* 0x000000040b007c23 */ /* 0x004fce0008000000 */
.L_x_50:
[----:B------:R-:W-:Y:S05]  /*1b40*/  BSYNC.RECONVERGENT B0 ;  /* 0x0000000000007941 */ /* 0x000fea0003800200 */
.L_x_49:
[----:B------:R-:W-:Y:S01]  /*1b50*/  BSSY.RECONVERGENT B0, `(.L_x_51) ;  /* 0x000000d000007945 */ /* 0x000fe20003800200 */
[----:B0-----:R-:W-:-:S03]  /*1b60*/  @!P3 FFMA R0, R15, R14, R0 ;  /* 0x0000000e0f00b223 */ /* 0x001fc60000000000 */
[----:B------:R-:W-:Y:S05]  /*1b70*/  @!P3 BRA `(.L_x_52) ;  /* 0x000000000028b947 */ /* 0x000fea0003800000 */
[C---:B------:R-:W-:Y:S02]  /*1b80*/  LOP3.LUT R11, R10.reuse, R9, RZ, 0xfc, !PT ;  /* 0x000000090a0b7212 */ /* 0x040fe400078efcff */
[----:B------:R-:W-:Y:S02]  /*1b90*/  ISETP.GE.AND P1, PT, R10, UR7, PT ;  /* 0x000000070a007c0c */ /* 0x000fe4000bf26270 */
[----:B------:R-:W-:-:S04]  /*1ba0*/  SHF.R.U32.HI R11, RZ, 0x1f, R11 ;  /* 0x0000001fff0b7819 */ /* 0x000fc8000001160b */
[----:B------:R-:W-:-:S13]  /*1bb0*/  ISETP.EQ.U32.OR P1, PT, R11, 0x1, P1 ;  /* 0x000000010b00780c */ /* 0x000fda0000f22470 */
[----:B------:R-:W-:Y:S05]  /*1bc0*/  @P1 BRA `(.L_x_52) ;  /* 0x0000000000141947 */ /* 0x000fea0003800000 */
[----:B------:R-:W0:Y:S01]  /*1bd0*/  LDC.64 R12, c[0x0][0x380] ;  /* 0x0000e000ff0c7b82 */ /* 0x000e220000000a00 */
[----:B------:R-:W1:Y:S01]  /*1be0*/  LDCU UR4, c[0x3][0x58] ;  /* 0x00c00b00ff0477ac */ /* 0x000e620008000800 */
[----:B0-----:R-:W-:-:S06]  /*1bf0*/  IMAD.WIDE R12, R19, 0x4, R12 ;  /* 0x00000004130c7825 */ /* 0x001fcc00078e020c */
[----:B------:R-:W1:Y:S02]  /*1c00*/  LDG.E R13, desc[UR8][R12.64] ;  /* 0x000000080c0d7981 */ /* 0x000e64000c1e1900 */
[----:B-1----:R-:W-:-:S07]  /*1c10*/  FFMA R0, R13, UR4, R0 ;  /* 0x000000040d007c23 */ /* 0x002fce0008000000 */
.L_x_52:
[----:B------:R-:W-:Y:S05]  /*1c20*/  BSYNC.RECONVERGENT B0 ;  /* 0x0000000000007941 */ /* 0x000fea0003800200 */
.L_x_51:
[----:B------:R-:W-:Y:S01]  /*1c30*/  BSSY.RECONVERGENT B0, `(.L_x_53) ;  /* 0x000000c000007945 */ /* 0x000fe20003800200 */
[----:B------:R-:W-:Y:S02]  /*1c40*/  IMAD R13, R8, UR6, R9 ;  /* 0x00000006080d7c24 */ /* 0x000fe4000f8e0209 */
[----:B------:R-:W-:Y:S01]  /*1c50*/  @!P2 FFMA R0, R21, R18, R0 ;  /* 0x000000121500a223 */ /* 0x000fe20000000000 */
[----:B------:R-:W-:Y:S06]  /*1c60*/  @!P2 BRA `(.L_x_54) ;  /* 0x000000000020a947 */ /* 0x000fec0003800000 */
        /* <DEDUP_REMOVED lines=8> */
.L_x_54:
[----:B------:R-:W-:Y:S05]  /*1cf0*/  BSYNC.RECONVERGENT B0 ;  /* 0x0000000000007941 */ /* 0x000fea0003800200 */
.L_x_53:
[----:B------:R-:W-:Y:S01]  /*1d00*/  BSSY.RECONVERGENT B0, `(.L_x_55) ;  /* 0x000000c000007945 */ /* 0x000fe20003800200 */
[----:B------:R-:W-:-:S04]  /*1d10*/  IMAD.WIDE R4, R13, 0x4, R4 ;  /* 0x000000040d047825 */ /* 0x000fc800078e0204 */
        /* <DEDUP_REMOVED lines=10> */
.L_x_56:
[----:B------:R-:W-:Y:S05]  /*1dc0*/  BSYNC.RECONVERGENT B0 ;  /* 0x0000000000007941 */ /* 0x000fea0003800200 */
.L_x_55:
[----:B------:R-:W-:Y:S01]  /*1dd0*/  STG.E desc[UR8][R4.64], R0 ;  /* 0x0000000004007986 */ /* 0x000fe2000c101908 */
[----:B------:R-:W-:Y:S05]  /*1de0*/  EXIT ;  /* 0x000000000000794d */ /* 0x000fea0003800000 */
.L_x_57:
[----:B------:R-:W-:-:S00]  /*1df0*/  BRA `(.L_x_57) ;  /* 0xfffffffc00fc7947 */ /* 0x000fc0000383ffff */
[----:B------:R-:W-:-:S00]  /*1e00*/  NOP ;  /* 0x0000000000007918 */ /* 0x000fc00000000000 */
[----:B------:R-:W-:-:S00]  /*1e10*/  NOP ;  /* 0x0000000000007918 */ /* 0x000fc00000000000 */
[----:B------:R-:W-:-:S00]  /*1e20*/  NOP ;  /* 0x0000000000007918 */ /* 0x000fc00000000000 */
[----:B------:R-:W-:-:S00]  /*1e30*/  NOP ;  /* 0x0000000000007918 */ /* 0x000fc00000000000 */
[----:B------:R-:W-:-:S00]  /*1e40*/  NOP ;  /* 0x0000000000007918 */ /* 0x000fc00000000000 */
[----:B------:R-:W-:-:S00]  /*1e50*/  NOP ;  /* 0x0000000000007918 */ /* 0x000fc00000000000 */
[----:B------:R-:W-:-:S00]  /*1e60*/  NOP ;  /* 0x0000000000007918 */ /* 0x000fc00000000000 */
[----:B------:R-:W-:-:S00]  /*1e70*/  NOP ;  /* 0x0000000000007918 */ /* 0x000fc00000000000 */
.L_x_58:


//--------------------- .nv.shared._Z31convolution_cached_tiled_kernelPfS_ii --------------------------
	.section	.nv.shared._Z31convolution_cached_tiled_kernelPfS_ii,"aw",@nobits
	.sectionflags	@""
	.align	4
.nv.shared._Z31convolution_cached_tiled_kernelPfS_ii:
	.zero		2048


//--------------------- .nv.shared.reserved.0     --------------------------
	.section	.nv.shared.reserved.0,"aw",@nobits
	.weak		__nv_reservedSMEM_offset_0_alias
	.size		__nv_reservedSMEM_offset_0_alias, 0, 64
	.other		__nv_reservedSMEM_offset_0_alias,@"STO_CUDA_RESERVED_SHARED STV_DEFAULT"
__nv_reservedSMEM_offset_0_alias:
	.zero		0
	.zero		64


//--------------------- .nv.constant0._Z31convolution_cached_tiled_kernelPfS_ii --------------------------
	.section	.nv.constant0._Z31convolution_cached_tiled_kernelPfS_ii,"a",@progbits
	.sectionflags	@""
	.align	4
.nv.constant0._Z31convolution_cached_tiled_kernelPfS_ii:
	.zero		920


//--------------------- SYMBOLS --------------------------

	.type		.nv.reservedSmem.offset0,@object
	.size		.nv.reservedSmem.offset0,0x4
	.type		.nv.reservedSmem.cap,@object
	.size		.nv.reservedSmem.cap,0x4
